//
// Generated by NVIDIA NVVM Compiler
//
// Compiler Build ID: CL-36424714
// Cuda compilation tools, release 13.0, V13.0.88
// Based on NVVM 20.0.0
//

.version 9.0
.target sm_100
.address_size 64

	// .globl	_Z9test_funcPi

.visible .entry _Z9test_funcPi(
	.param .u64 .ptr .align 1 _Z9test_funcPi_param_0
)
{
	.reg .b32 	%r<3>;
	.reg .b64 	%rd<3>;

	ld.param.u64 	%rd1, [_Z9test_funcPi_param_0];
	cvta.to.global.u64 	%rd2, %rd1;
	ld.global.u32 	%r1, [%rd2];
	add.s32 	%r2, %r1, 10;
	st.global.u32 	[%rd2], %r2;
	ret;

}


// ===== COMPILED SASS (sm_100) =====

	.target	sm_100

	.elftype	@"ET_EXEC"


//--------------------- .note.nv.tkinfo           --------------------------
	.section	.note.nv.tkinfo,"",@"SHT_NOTE"
	.sectionflags	@"SHF_NOTE_NV_TKINFO"
	.tkinfo
        /*0018*/ 	.word	0x00000002
        /*0030*/ 	.string	""
        /*0030*/ 	.string	"ptxas"
        /*0030*/ 	.string	"Cuda compilation tools, release 13.0, V13.0.88"
        /*0030*/ 	.string	"Build cuda_13.0.r13.0/compiler.36424714_0"
        /*0030*/ 	.string	"-arch sm_100 -m 64 "



//--------------------- .note.nv.cuinfo           --------------------------
	.section	.note.nv.cuinfo,"",@"SHT_NOTE"
	.sectionflags	@"SHF_NOTE_NV_CUINFO"
        /*0018*/ 	.short	0x0002
        /*001a*/ 	.short	0x0064
        /*001c*/ 	.short	0x0082
	.zero		2


//--------------------- .nv.info                  --------------------------
	.section	.nv.info,"",@"SHT_CUDA_INFO"
	.align	4


	//----- nvinfo : EIATTR_REGCOUNT
	.align		4
        /*0000*/ 	.byte	0x04, 0x2f
        /*0002*/ 	.short	(.L_1 - .L_0)
	.align		4
.L_0:
        /*0004*/ 	.word	index@(_Z9test_funcPi)
        /*0008*/ 	.word	0x00000008


	//----- nvinfo : EIATTR_FRAME_SIZE
	.align		4
.L_1:
        /*000c*/ 	.byte	0x04, 0x11
        /*000e*/ 	.short	(.L_3 - .L_2)
	.align		4
.L_2:
        /*0010*/ 	.word	index@(_Z9test_funcPi)
        /*0014*/ 	.word	0x00000000


	//----- nvinfo : EIATTR_MIN_STACK_SIZE
	.align		4
.L_3:
        /*0018*/ 	.byte	0x04, 0x12
        /*001a*/ 	.short	(.L_5 - .L_4)
	.align		4
.L_4:
        /*001c*/ 	.word	index@(_Z9test_funcPi)
        /*0020*/ 	.word	0x00000000
.L_5:


//--------------------- .nv.compat                --------------------------
	.section	.nv.compat,"",@"SHT_CUDA_COMPAT_INFO"
	.align	4
        /*0000*/ 	.byte	0x02, 0x09, 0x00, 0x00, 0x02, 0x02, 0x01, 0x00, 0x02, 0x05, 0x05, 0x00, 0x03, 0x07, 0x01, 0x01
        /*0010*/ 	.byte	0x02, 0x03, 0x00, 0x00, 0x02, 0x06, 0x01, 0x00, 0x04, 0x0b, 0x08, 0x00, 0x09, 0x00, 0x00, 0x00
        /*0020*/ 	.byte	0x00, 0x00, 0x00, 0x00


//--------------------- .nv.info._Z9test_funcPi   --------------------------
	.section	.nv.info._Z9test_funcPi,"",@"SHT_CUDA_INFO"
	.sectionflags	@""
	.align	4


	//----- nvinfo : EIATTR_CUDA_API_VERSION
	.align		4
        /*0000*/ 	.byte	0x04, 0x37
        /*0002*/ 	.short	(.L_7 - .L_6)
.L_6:
        /*0004*/ 	.word	0x00000082


	//----- nvinfo : EIATTR_KPARAM_INFO
	.align		4
.L_7:
        /*0008*/ 	.byte	0x04, 0x17
        /*000a*/ 	.short	(.L_9 - .L_8)
.L_8:
        /*000c*/ 	.word	0x00000000
        /*0010*/ 	.short	0x0000
        /*0012*/ 	.short	0x0000
        /*0014*/ 	.byte	0x00, 0xf5, 0x21, 0x00


	//----- nvinfo : EIATTR_SPARSE_MMA_MASK
	.align		4
.L_9:
        /*0018*/ 	.byte	0x03, 0x50
        /*001a*/ 	.short	0x0000


	//----- nvinfo : EIATTR_MAXREG_COUNT
	.align		4
        /*001c*/ 	.byte	0x03, 0x1b
        /*001e*/ 	.short	0x00ff


	//----- nvinfo : EIATTR_MERCURY_ISA_VERSION
	.align		4
        /*0020*/ 	.byte	0x03, 0x5f
        /*0022*/ 	.short	0x0101


	//----- nvinfo : EIATTR_VRC_CTA_INIT_COUNT
	.align		4
        /*0024*/ 	.byte	0x02, 0x4a
	.zero		1
	.zero		1


	//----- nvinfo : EIATTR_EXIT_INSTR_OFFSETS
	.align		4
        /*0028*/ 	.byte	0x04, 0x1c
        /*002a*/ 	.short	(.L_11 - .L_10)


	//   ....[0]....
.L_10:
        /*002c*/ 	.word	0x00000060


	//----- nvinfo : EIATTR_CBANK_PARAM_SIZE
	.align		4
.L_11:
        /*0030*/ 	.byte	0x03, 0x19
        /*0032*/ 	.short	0x0008


	//----- nvinfo : EIATTR_PARAM_CBANK
	.align		4
        /*0034*/ 	.byte	0x04, 0x0a
        /*0036*/ 	.short	(.L_13 - .L_12)
	.align		4
.L_12:
        /*0038*/ 	.word	index@(.nv.constant0._Z9test_funcPi)
        /*003c*/ 	.short	0x0380
        /*003e*/ 	.short	0x0008


	//----- nvinfo : EIATTR_SW_WAR
	.align		4
.L_13:
        /*0040*/ 	.byte	0x04, 0x36
        /*0042*/ 	.short	(.L_15 - .L_14)
.L_14:
        /*0044*/ 	.word	0x00000008
.L_15:


//--------------------- .nv.callgraph             --------------------------
	.section	.nv.callgraph,"",@"SHT_CUDA_CALLGRAPH"
	.align	4
	.sectionentsize	8
	.align		4
        /*0000*/ 	.word	0x00000000
	.align		4
        /*0004*/ 	.word	0xffffffff
	.align		4
        /*0008*/ 	.word	0x00000000
	.align		4
        /*000c*/ 	.word	0xfffffffe
	.align		4
        /*0010*/ 	.word	0x00000000
	.align		4
        /*0014*/ 	.word	0xfffffffd
	.align		4
        /*0018*/ 	.word	0x00000000
	.align		4
        /*001c*/ 	.word	0xfffffffc


//--------------------- .text._Z9test_funcPi      --------------------------
	.section	.text._Z9test_funcPi,"ax",@progbits
	.align	128
        .global         _Z9test_funcPi
        .type           _Z9test_funcPi,@function
        .size           _Z9test_funcPi,(.L_x_1 - _Z9test_funcPi)
        .other          _Z9test_funcPi,@"STO_CUDA_ENTRY STV_DEFAULT"
_Z9test_funcPi:
.text._Z9test_funcPi:
[----:B------:R-:W-:Y:S08]  /*0000*/  LDC R1, c[0x0][0x37c] ;  /* 0x0000df00ff017b82 */ /* 0x000ff00000000800 */
[----:B------:R-:W0:Y:S01]  /*0010*/  LDC.64 R2, c[0x0][0x380] ;  /* 0x0000e000ff027b82 */ /* 0x000e220000000a00 */
[----:B------:R-:W0:Y:S02]  /*0020*/  LDCU.64 UR4, c[0x0][0x358] ;  /* 0x00006b00ff0477ac */ /* 0x000e240008000a00 */
[----:B0-----:R-:W2:Y:S02]  /*0030*/  LDG.E R0, desc[UR4][R2.64] ;  /* 0x0000000402007981 */ /* 0x001ea4000c1e1900 */
[----:B--2---:R-:W-:-:S05]  /*0040*/  IADD3 R5, PT, PT, R0, 0xa, RZ ;  /* 0x0000000a00057810 */ /* 0x004fca0007ffe0ff */
[----:B------:R-:W-:Y:S01]  /*0050*/  STG.E desc[UR4][R2.64], R5 ;  /* 0x0000000502007986 */ /* 0x000fe2000c101904 */
[----:B------:R-:W-:Y:S05]  /*0060*/  EXIT ;  /* 0x000000000000794d */ /* 0x000fea0003800000 */
.L_x_0:
[----:B------:R-:W-:-:S00]  /*0070*/  BRA `(.L_x_0) ;  /* 0xfffffffc00fc7947 */ /* 0x000fc0000383ffff */
[----:B------:R-:W-:-:S00]  /*0080*/  NOP ;  /* 0x0000000000007918 */ /* 0x000fc00000000000 */
[----:B------:R-:W-:-:S00]  /*0090*/  NOP ;  /* 0x0000000000007918 */ /* 0x000fc00000000000 */
[----:B------:R-:W-:-:S00]  /*00a0*/  NOP ;  /* 0x0000000000007918 */ /* 0x000fc00000000000 */
[----:B------:R-:W-:-:S00]  /*00b0*/  NOP ;  /* 0x0000000000007918 */ /* 0x000fc00000000000 */
[----:B------:R-:W-:-:S00]  /*00c0*/  NOP ;  /* 0x0000000000007918 */ /* 0x000fc00000000000 */
[----:B------:R-:W-:-:S00]  /*00d0*/  NOP ;  /* 0x0000000000007918 */ /* 0x000fc00000000000 */
[----:B------:R-:W-:-:S00]  /*00e0*/  NOP ;  /* 0x0000000000007918 */ /* 0x000fc00000000000 */
[----:B------:R-:W-:-:S00]  /*00f0*/  NOP ;  /* 0x0000000000007918 */ /* 0x000fc00000000000 */
.L_x_1:


//--------------------- .nv.shared.reserved.0     --------------------------
	.section	.nv.shared.reserved.0,"aw",@nobits
	.weak		__nv_reservedSMEM_offset_0_alias
	.size		__nv_reservedSMEM_offset_0_alias, 0, 64
	.other		__nv_reservedSMEM_offset_0_alias,@"STO_CUDA_RESERVED_SHARED STV_DEFAULT"
__nv_reservedSMEM_offset_0_alias:
	.zero		0
	.zero		64


//--------------------- .nv.constant0._Z9test_funcPi --------------------------
	.section	.nv.constant0._Z9test_funcPi,"a",@progbits
	.sectionflags	@""
	.align	4
.nv.constant0._Z9test_funcPi:
	.zero		904


//--------------------- SYMBOLS --------------------------

	.type		.nv.reservedSmem.offset0,@object
	.size		.nv.reservedSmem.offset0,0x4
